//
// Generated by NVIDIA NVVM Compiler
//
// Compiler Build ID: CL-36424714
// Cuda compilation tools, release 13.0, V13.0.88
// Based on NVVM 20.0.0
//

.version 9.0
.target sm_100
.address_size 64

	// .globl	_Z6kernelPViS0_S0_

.visible .entry _Z6kernelPViS0_S0_(
	.param .u64 .ptr .align 1 _Z6kernelPViS0_S0__param_0,
	.param .u64 .ptr .align 1 _Z6kernelPViS0_S0__param_1,
	.param .u64 .ptr .align 1 _Z6kernelPViS0_S0__param_2
)
{
	.reg .pred 	%p<3>;
	.reg .b32 	%r<38>;
	.reg .b64 	%rd<7>;

	ld.param.u64 	%rd4, [_Z6kernelPViS0_S0__param_0];
	ld.param.u64 	%rd5, [_Z6kernelPViS0_S0__param_1];
	ld.param.u64 	%rd6, [_Z6kernelPViS0_S0__param_2];
	cvta.to.global.u64 	%rd1, %rd6;
$L__BB0_1:
	ld.volatile.global.u32 	%r3, [%rd1];
	setp.ne.s32 	%p1, %r3, 1;
	@%p1 bra 	$L__BB0_1;
	cvta.to.global.u64 	%rd2, %rd5;
	cvta.to.global.u64 	%rd3, %rd4;
	mov.b32 	%r37, 0;
$L__BB0_3:
	add.s32 	%r5, %r37, 1;
	st.volatile.global.u32 	[%rd3], %r5;
	membar.sys;
	st.volatile.global.u32 	[%rd2], %r5;
	membar.sys;
	add.s32 	%r6, %r37, 2;
	st.volatile.global.u32 	[%rd3], %r6;
	membar.sys;
	st.volatile.global.u32 	[%rd2], %r6;
	membar.sys;
	add.s32 	%r7, %r37, 3;
	st.volatile.global.u32 	[%rd3], %r7;
	membar.sys;
	st.volatile.global.u32 	[%rd2], %r7;
	membar.sys;
	add.s32 	%r8, %r37, 4;
	st.volatile.global.u32 	[%rd3], %r8;
	membar.sys;
	st.volatile.global.u32 	[%rd2], %r8;
	membar.sys;
	add.s32 	%r9, %r37, 5;
	st.volatile.global.u32 	[%rd3], %r9;
	membar.sys;
	st.volatile.global.u32 	[%rd2], %r9;
	membar.sys;
	add.s32 	%r10, %r37, 6;
	st.volatile.global.u32 	[%rd3], %r10;
	membar.sys;
	st.volatile.global.u32 	[%rd2], %r10;
	membar.sys;
	add.s32 	%r11, %r37, 7;
	st.volatile.global.u32 	[%rd3], %r11;
	membar.sys;
	st.volatile.global.u32 	[%rd2], %r11;
	membar.sys;
	add.s32 	%r12, %r37, 8;
	st.volatile.global.u32 	[%rd3], %r12;
	membar.sys;
	st.volatile.global.u32 	[%rd2], %r12;
	membar.sys;
	add.s32 	%r13, %r37, 9;
	st.volatile.global.u32 	[%rd3], %r13;
	membar.sys;
	st.volatile.global.u32 	[%rd2], %r13;
	membar.sys;
	add.s32 	%r14, %r37, 10;
	st.volatile.global.u32 	[%rd3], %r14;
	membar.sys;
	st.volatile.global.u32 	[%rd2], %r14;
	membar.sys;
	add.s32 	%r15, %r37, 11;
	st.volatile.global.u32 	[%rd3], %r15;
	membar.sys;
	st.volatile.global.u32 	[%rd2], %r15;
	membar.sys;
	add.s32 	%r16, %r37, 12;
	st.volatile.global.u32 	[%rd3], %r16;
	membar.sys;
	st.volatile.global.u32 	[%rd2], %r16;
	membar.sys;
	add.s32 	%r17, %r37, 13;
	st.volatile.global.u32 	[%rd3], %r17;
	membar.sys;
	st.volatile.global.u32 	[%rd2], %r17;
	membar.sys;
	add.s32 	%r18, %r37, 14;
	st.volatile.global.u32 	[%rd3], %r18;
	membar.sys;
	st.volatile.global.u32 	[%rd2], %r18;
	membar.sys;
	add.s32 	%r19, %r37, 15;
	st.volatile.global.u32 	[%rd3], %r19;
	membar.sys;
	st.volatile.global.u32 	[%rd2], %r19;
	membar.sys;
	add.s32 	%r20, %r37, 16;
	st.volatile.global.u32 	[%rd3], %r20;
	membar.sys;
	st.volatile.global.u32 	[%rd2], %r20;
	membar.sys;
	add.s32 	%r21, %r37, 17;
	st.volatile.global.u32 	[%rd3], %r21;
	membar.sys;
	st.volatile.global.u32 	[%rd2], %r21;
	membar.sys;
	add.s32 	%r22, %r37, 18;
	st.volatile.global.u32 	[%rd3], %r22;
	membar.sys;
	st.volatile.global.u32 	[%rd2], %r22;
	membar.sys;
	add.s32 	%r23, %r37, 19;
	st.volatile.global.u32 	[%rd3], %r23;
	membar.sys;
	st.volatile.global.u32 	[%rd2], %r23;
	membar.sys;
	add.s32 	%r24, %r37, 20;
	st.volatile.global.u32 	[%rd3], %r24;
	membar.sys;
	st.volatile.global.u32 	[%rd2], %r24;
	membar.sys;
	add.s32 	%r25, %r37, 21;
	st.volatile.global.u32 	[%rd3], %r25;
	membar.sys;
	st.volatile.global.u32 	[%rd2], %r25;
	membar.sys;
	add.s32 	%r26, %r37, 22;
	st.volatile.global.u32 	[%rd3], %r26;
	membar.sys;
	st.volatile.global.u32 	[%rd2], %r26;
	membar.sys;
	add.s32 	%r27, %r37, 23;
	st.volatile.global.u32 	[%rd3], %r27;
	membar.sys;
	st.volatile.global.u32 	[%rd2], %r27;
	membar.sys;
	add.s32 	%r28, %r37, 24;
	st.volatile.global.u32 	[%rd3], %r28;
	membar.sys;
	st.volatile.global.u32 	[%rd2], %r28;
	membar.sys;
	add.s32 	%r29, %r37, 25;
	st.volatile.global.u32 	[%rd3], %r29;
	membar.sys;
	st.volatile.global.u32 	[%rd2], %r29;
	membar.sys;
	add.s32 	%r30, %r37, 26;
	st.volatile.global.u32 	[%rd3], %r30;
	membar.sys;
	st.volatile.global.u32 	[%rd2], %r30;
	membar.sys;
	add.s32 	%r31, %r37, 27;
	st.volatile.global.u32 	[%rd3], %r31;
	membar.sys;
	st.volatile.global.u32 	[%rd2], %r31;
	membar.sys;
	add.s32 	%r32, %r37, 28;
	st.volatile.global.u32 	[%rd3], %r32;
	membar.sys;
	st.volatile.global.u32 	[%rd2], %r32;
	membar.sys;
	add.s32 	%r33, %r37, 29;
	st.volatile.global.u32 	[%rd3], %r33;
	membar.sys;
	st.volatile.global.u32 	[%rd2], %r33;
	membar.sys;
	add.s32 	%r34, %r37, 30;
	st.volatile.global.u32 	[%rd3], %r34;
	membar.sys;
	st.volatile.global.u32 	[%rd2], %r34;
	membar.sys;
	add.s32 	%r35, %r37, 31;
	st.volatile.global.u32 	[%rd3], %r35;
	membar.sys;
	st.volatile.global.u32 	[%rd2], %r35;
	membar.sys;
	add.s32 	%r37, %r37, 32;
	st.volatile.global.u32 	[%rd3], %r37;
	membar.sys;
	st.volatile.global.u32 	[%rd2], %r37;
	membar.sys;
	setp.ne.s32 	%p2, %r37, 100000;
	@%p2 bra 	$L__BB0_3;
	mov.b32 	%r36, 2;
	st.volatile.global.u32 	[%rd1], %r36;
	ret;

}


// ===== COMPILED SASS (sm_100) =====

	.target	sm_100

	.elftype	@"ET_EXEC"


//--------------------- .note.nv.tkinfo           --------------------------
	.section	.note.nv.tkinfo,"",@"SHT_NOTE"
	.sectionflags	@"SHF_NOTE_NV_TKINFO"
	.tkinfo
        /*0018*/ 	.word	0x00000002
        /*0030*/ 	.string	""
        /*0030*/ 	.string	"ptxas"
        /*0030*/ 	.string	"Cuda compilation tools, release 13.0, V13.0.88"
        /*0030*/ 	.string	"Build cuda_13.0.r13.0/compiler.36424714_0"
        /*0030*/ 	.string	"-arch sm_100 -m 64 "



//--------------------- .note.nv.cuinfo           --------------------------
	.section	.note.nv.cuinfo,"",@"SHT_NOTE"
	.sectionflags	@"SHF_NOTE_NV_CUINFO"
        /*0018*/ 	.short	0x0002
        /*001a*/ 	.short	0x0064
        /*001c*/ 	.short	0x0082
	.zero		2


//--------------------- .nv.info                  --------------------------
	.section	.nv.info,"",@"SHT_CUDA_INFO"
	.align	4


	//----- nvinfo : EIATTR_REGCOUNT
	.align		4
        /*0000*/ 	.byte	0x04, 0x2f
        /*0002*/ 	.short	(.L_1 - .L_0)
	.align		4
.L_0:
        /*0004*/ 	.word	index@(_Z6kernelPViS0_S0_)
        /*0008*/ 	.word	0x00000010


	//----- nvinfo : EIATTR_FRAME_SIZE
	.align		4
.L_1:
        /*000c*/ 	.byte	0x04, 0x11
        /*000e*/ 	.short	(.L_3 - .L_2)
	.align		4
.L_2:
        /*0010*/ 	.word	index@(_Z6kernelPViS0_S0_)
        /*0014*/ 	.word	0x00000000


	//----- nvinfo : EIATTR_MIN_STACK_SIZE
	.align		4
.L_3:
        /*0018*/ 	.byte	0x04, 0x12
        /*001a*/ 	.short	(.L_5 - .L_4)
	.align		4
.L_4:
        /*001c*/ 	.word	index@(_Z6kernelPViS0_S0_)
        /*0020*/ 	.word	0x00000000
.L_5:


//--------------------- .nv.compat                --------------------------
	.section	.nv.compat,"",@"SHT_CUDA_COMPAT_INFO"
	.align	4
        /*0000*/ 	.byte	0x02, 0x09, 0x00, 0x00, 0x02, 0x02, 0x01, 0x00, 0x02, 0x05, 0x05, 0x00, 0x03, 0x07, 0x01, 0x01
        /*0010*/ 	.byte	0x02, 0x03, 0x00, 0x00, 0x02, 0x06, 0x01, 0x00, 0x04, 0x0b, 0x08, 0x00, 0x09, 0x00, 0x00, 0x00
        /*0020*/ 	.byte	0x00, 0x00, 0x00, 0x00


//--------------------- .nv.info._Z6kernelPViS0_S0_ --------------------------
	.section	.nv.info._Z6kernelPViS0_S0_,"",@"SHT_CUDA_INFO"
	.sectionflags	@""
	.align	4


	//----- nvinfo : EIATTR_CUDA_API_VERSION
	.align		4
        /*0000*/ 	.byte	0x04, 0x37
        /*0002*/ 	.short	(.L_7 - .L_6)
.L_6:
        /*0004*/ 	.word	0x00000082


	//----- nvinfo : EIATTR_KPARAM_INFO
	.align		4
.L_7:
        /*0008*/ 	.byte	0x04, 0x17
        /*000a*/ 	.short	(.L_9 - .L_8)
.L_8:
        /*000c*/ 	.word	0x00000000
        /*0010*/ 	.short	0x0002
        /*0012*/ 	.short	0x0010
        /*0014*/ 	.byte	0x00, 0xf5, 0x21, 0x00


	//----- nvinfo : EIATTR_KPARAM_INFO
	.align		4
.L_9:
        /*0018*/ 	.byte	0x04, 0x17
        /*001a*/ 	.short	(.L_11 - .L_10)
.L_10:
        /*001c*/ 	.word	0x00000000
        /*0020*/ 	.short	0x0001
        /*0022*/ 	.short	0x0008
        /*0024*/ 	.byte	0x00, 0xf5, 0x21, 0x00


	//----- nvinfo : EIATTR_KPARAM_INFO
	.align		4
.L_11:
        /*0028*/ 	.byte	0x04, 0x17
        /*002a*/ 	.short	(.L_13 - .L_12)
.L_12:
        /*002c*/ 	.word	0x00000000
        /*0030*/ 	.short	0x0000
        /*0032*/ 	.short	0x0000
        /*0034*/ 	.byte	0x00, 0xf5, 0x21, 0x00


	//----- nvinfo : EIATTR_SPARSE_MMA_MASK
	.align		4
.L_13:
        /*0038*/ 	.byte	0x03, 0x50
        /*003a*/ 	.short	0x0000


	//----- nvinfo : EIATTR_MAXREG_COUNT
	.align		4
        /*003c*/ 	.byte	0x03, 0x1b
        /*003e*/ 	.short	0x00ff


	//----- nvinfo : EIATTR_MERCURY_ISA_VERSION
	.align		4
        /*0040*/ 	.byte	0x03, 0x5f
        /*0042*/ 	.short	0x0101


	//----- nvinfo : EIATTR_VRC_CTA_INIT_COUNT
	.align		4
        /*0044*/ 	.byte	0x02, 0x4a
	.zero		1
	.zero		1


	//----- nvinfo : EIATTR_EXIT_INSTR_OFFSETS
	.align		4
        /*0048*/ 	.byte	0x04, 0x1c
        /*004a*/ 	.short	(.L_15 - .L_14)


	//   ....[0]....
.L_14:
        /*004c*/ 	.word	0x00001700


	//----- nvinfo : EIATTR_CBANK_PARAM_SIZE
	.align		4
.L_15:
        /*0050*/ 	.byte	0x03, 0x19
        /*0052*/ 	.short	0x0018


	//----- nvinfo : EIATTR_PARAM_CBANK
	.align		4
        /*0054*/ 	.byte	0x04, 0x0a
        /*0056*/ 	.short	(.L_17 - .L_16)
	.align		4
.L_16:
        /*0058*/ 	.word	index@(.nv.constant0._Z6kernelPViS0_S0_)
        /*005c*/ 	.short	0x0380
        /*005e*/ 	.short	0x0018


	//----- nvinfo : EIATTR_SW_WAR
	.align		4
.L_17:
        /*0060*/ 	.byte	0x04, 0x36
        /*0062*/ 	.short	(.L_19 - .L_18)
.L_18:
        /*0064*/ 	.word	0x00000008
.L_19:


//--------------------- .nv.callgraph             --------------------------
	.section	.nv.callgraph,"",@"SHT_CUDA_CALLGRAPH"
	.align	4
	.sectionentsize	8
	.align		4
        /*0000*/ 	.word	0x00000000
	.align		4
        /*0004*/ 	.word	0xffffffff
	.align		4
        /*0008*/ 	.word	0x00000000
	.align		4
        /*000c*/ 	.word	0xfffffffe
	.align		4
        /*0010*/ 	.word	0x00000000
	.align		4
        /*0014*/ 	.word	0xfffffffd
	.align		4
        /*0018*/ 	.word	0x00000000
	.align		4
        /*001c*/ 	.word	0xfffffffc


//--------------------- .text._Z6kernelPViS0_S0_  --------------------------
	.section	.text._Z6kernelPViS0_S0_,"ax",@progbits
	.align	128
        .global         _Z6kernelPViS0_S0_
        .type           _Z6kernelPViS0_S0_,@function
        .size           _Z6kernelPViS0_S0_,(.L_x_3 - _Z6kernelPViS0_S0_)
        .other          _Z6kernelPViS0_S0_,@"STO_CUDA_ENTRY STV_DEFAULT"
_Z6kernelPViS0_S0_:
.text._Z6kernelPViS0_S0_:
[----:B------:R-:W-:Y:S08]  /*0000*/  LDC R1, c[0x0][0x37c] ;  /* 0x0000df00ff017b82 */ /* 0x000ff00000000800 */
[----:B------:R-:W0:Y:S01]  /*0010*/  LDC.64 R2, c[0x0][0x390] ;  /* 0x0000e400ff027b82 */ /* 0x000e220000000a00 */
[----:B------:R-:W1:Y:S01]  /*0020*/  LDCU.64 UR4, c[0x0][0x358] ;  /* 0x00006b00ff0477ac */ /* 0x000e620008000a00 */
[----:B------:R-:W-:Y:S01]  /*0030*/  NOP ;  /* 0x0000000000007918 */ /* 0x000fe20000000000 */
.L_x_0:
[----:B01----:R-:W2:Y:S02]  /*0040*/  LDG.E.STRONG.SYS R0, desc[UR4][R2.64] ;  /* 0x0000000402007981 */ /* 0x003ea4000c1f5900 */
[----:B--2---:R-:W-:-:S13]  /*0050*/  ISETP.NE.AND P0, PT, R0, 0x1, PT ;  /* 0x000000010000780c */ /* 0x004fda0003f05270 */
[----:B------:R-:W-:Y:S05]  /*0060*/  @P0 BRA `(.L_x_0) ;  /* 0xfffffffc00f40947 */ /* 0x000fea000383ffff */
[----:B------:R-:W0:Y:S01]  /*0070*/  LDC.64 R4, c[0x0][0x380] ;  /* 0x0000e000ff047b82 */ /* 0x000e220000000a00 */
[----:B------:R-:W-:-:S07]  /*0080*/  IMAD.MOV.U32 R0, RZ, RZ, RZ ;  /* 0x000000ffff007224 */ /* 0x000fce00078e00ff */
.L_x_1:
[C---:B------:R-:W-:Y:S01]  /*0090*/  IADD3 R7, PT, PT, R0.reuse, 0x1, RZ ;  /* 0x0000000100077810 */ /* 0x040fe20007ffe0ff */
[----:B------:R-:W1:Y:S01]  /*00a0*/  LDC.64 R2, c[0x0][0x388] ;  /* 0x0000e200ff027b82 */ /* 0x000e620000000a00 */
[C---:B------:R-:W-:Y:S01]  /*00b0*/  VIADD R9, R0.reuse, 0x2 ;  /* 0x0000000200097836 */ /* 0x040fe20000000000 */
[----:B------:R-:W-:Y:S02]  /*00c0*/  IADD3 R11, PT, PT, R0, 0x3, RZ ;  /* 0x00000003000b7810 */ /* 0x000fe40007ffe0ff */
[----:B0-----:R-:W-:Y:S01]  /*00d0*/  STG.E.STRONG.SYS desc[UR4][R4.64], R7 ;  /* 0x0000000704007986 */ /* 0x001fe2000c115904 */
[----:B------:R-:W-:Y:S06]  /*00e0*/  MEMBAR.SC.SYS ;  /* 0x0000000000007992 */ /* 0x000fec0000003000 */
[----:B------:R-:W-:-:S00]  /*00f0*/  ERRBAR ;  /* 0x00000000000079ab */ /* 0x000fc00000000000 */
[----:B------:R-:W-:Y:S06]  /*0100*/  CGAERRBAR ;  /* 0x00000000000075ab */ /* 0x000fec0000000000 */
[----:B------:R-:W-:Y:S04]  /*0110*/  CCTL.IVALL ;  /* 0x00000000ff00798f */ /* 0x000fe80002000000 */
[----:B-1----:R0:W-:Y:S01]  /*0120*/  STG.E.STRONG.SYS desc[UR4][R2.64], R7 ;  /* 0x0000000702007986 */ /* 0x0021e2000c115904 */
[----:B------:R-:W-:Y:S01]  /*0130*/  VIADD R13, R0, 0x4 ;  /* 0x00000004000d7836 */ /* 0x000fe20000000000 */
[----:B------:R-:W-:Y:S06]  /*0140*/  MEMBAR.SC.SYS ;  /* 0x0000000000007992 */ /* 0x000fec0000003000 */
[----:B------:R-:W-:-:S00]  /*0150*/  ERRBAR ;  /* 0x00000000000079ab */ /* 0x000fc00000000000 */
[----:B------:R-:W-:Y:S06]  /*0160*/  CGAERRBAR ;  /* 0x00000000000075ab */ /* 0x000fec0000000000 */
[----:B------:R-:W-:Y:S04]  /*0170*/  CCTL.IVALL ;  /* 0x00000000ff00798f */ /* 0x000fe80002000000 */
[----:B------:R-:W-:Y:S01]  /*0180*/  STG.E.STRONG.SYS desc[UR4][R4.64], R9 ;  /* 0x0000000904007986 */ /* 0x000fe2000c115904 */
[----:B------:R-:W-:Y:S06]  /*0190*/  MEMBAR.SC.SYS ;  /* 0x0000000000007992 */ /* 0x000fec0000003000 */
[----:B------:R-:W-:-:S00]  /*01a0*/  ERRBAR ;  /* 0x00000000000079ab */ /* 0x000fc00000000000 */
[----:B------:R-:W-:Y:S06]  /*01b0*/  CGAERRBAR ;  /* 0x00000000000075ab */ /* 0x000fec0000000000 */
[----:B------:R-:W-:Y:S04]  /*01c0*/  CCTL.IVALL ;  /* 0x00000000ff00798f */ /* 0x000fe80002000000 */
[----:B------:R1:W-:Y:S01]  /*01d0*/  STG.E.STRONG.SYS desc[UR4][R2.64], R9 ;  /* 0x0000000902007986 */ /* 0x0003e2000c115904 */
[----:B0-----:R-:W-:Y:S01]  /*01e0*/  IADD3 R7, PT, PT, R0, 0x5, RZ ;  /* 0x0000000500077810 */ /* 0x001fe20007ffe0ff */
        /* <DEDUP_REMOVED lines=10> */
[----:B-1----:R-:W-:Y:S01]  /*0290*/  VIADD R9, R0, 0x6 ;  /* 0x0000000600097836 */ /* 0x002fe20000000000 */
        /* <DEDUP_REMOVED lines=279> */
[----:B------:R2:W-:Y:S01]  /*1410*/  STG.E.STRONG.SYS desc[UR4][R4.64], R7 ;  /* 0x0000000704007986 */ /* 0x0005e2000c115904 */
        /* <DEDUP_REMOVED lines=36> */
[----:B------:R-:W-:Y:S01]  /*1660*/  MOV R0, R13 ;  /* 0x0000000d00007202 */ /* 0x000fe20000000f00 */
[----:B------:R-:W-:Y:S06]  /*1670*/  MEMBAR.SC.SYS ;  /* 0x0000000000007992 */ /* 0x000fec0000003000 */
[----:B------:R-:W-:-:S00]  /*1680*/  ERRBAR ;  /* 0x00000000000079ab */ /* 0x000fc00000000000 */
[----:B------:R-:W-:Y:S06]  /*1690*/  CGAERRBAR ;  /* 0x00000000000075ab */ /* 0x000fec0000000000 */
[----:B------:R-:W-:Y:S01]  /*16a0*/  CCTL.IVALL ;  /* 0x00000000ff00798f */ /* 0x000fe20002000000 */
[----:B------:R-:W-:-:S13]  /*16b0*/  ISETP.NE.AND P0, PT, R0, 0x186a0, PT ;  /* 0x000186a00000780c */ /* 0x000fda0003f05270 */
[----:B--2---:R-:W-:Y:S05]  /*16c0*/  @P0 BRA `(.L_x_1) ;  /* 0xffffffe800700947 */ /* 0x004fea000383ffff */
[----:B------:R-:W0:Y:S01]  /*16d0*/  LDC.64 R2, c[0x0][0x390] ;  /* 0x0000e400ff027b82 */ /* 0x000e220000000a00 */
[----:B------:R-:W-:-:S05]  /*16e0*/  IMAD.MOV.U32 R5, RZ, RZ, 0x2 ;  /* 0x00000002ff057424 */ /* 0x000fca00078e00ff */
[----:B0-----:R-:W-:Y:S01]  /*16f0*/  STG.E.STRONG.SYS desc[UR4][R2.64], R5 ;  /* 0x0000000502007986 */ /* 0x001fe2000c115904 */
[----:B------:R-:W-:Y:S05]  /*1700*/  EXIT ;  /* 0x000000000000794d */ /* 0x000fea0003800000 */
.L_x_2:
[----:B------:R-:W-:-:S00]  /*1710*/  BRA `(.L_x_2) ;  /* 0xfffffffc00fc7947 */ /* 0x000fc0000383ffff */
[----:B------:R-:W-:-:S00]  /*1720*/  NOP ;  /* 0x0000000000007918 */ /* 0x000fc00000000000 */
        /* <DEDUP_REMOVED lines=13> */
.L_x_3:


//--------------------- .nv.shared.reserved.0     --------------------------
	.section	.nv.shared.reserved.0,"aw",@nobits
	.weak		__nv_reservedSMEM_offset_0_alias
	.size		__nv_reservedSMEM_offset_0_alias, 0, 64
	.other		__nv_reservedSMEM_offset_0_alias,@"STO_CUDA_RESERVED_SHARED STV_DEFAULT"
__nv_reservedSMEM_offset_0_alias:
	.zero		0
	.zero		64


//--------------------- .nv.constant0._Z6kernelPViS0_S0_ --------------------------
	.section	.nv.constant0._Z6kernelPViS0_S0_,"a",@progbits
	.sectionflags	@""
	.align	4
.nv.constant0._Z6kernelPViS0_S0_:
	.zero		920


//--------------------- SYMBOLS --------------------------

	.type		.nv.reservedSmem.offset0,@object
	.size		.nv.reservedSmem.offset0,0x4
